//
// Generated by NVIDIA NVVM Compiler
//
// Compiler Build ID: CL-36424714
// Cuda compilation tools, release 13.0, V13.0.88
// Based on NVVM 20.0.0
//

.version 9.0
.target sm_100
.address_size 64

	// .globl	_Z20conv1_forward_kernelPKfPf
.const .align 4 .b8 c_w1[784];
// _ZZ20conv1_forward_kernelPKfPfE2sm has been demoted

.visible .entry _Z20conv1_forward_kernelPKfPf(
	.param .u64 .ptr .align 1 _Z20conv1_forward_kernelPKfPf_param_0,
	.param .u64 .ptr .align 1 _Z20conv1_forward_kernelPKfPf_param_1
)
{
	.reg .pred 	%p<3>;
	.reg .b32 	%r<55>;
	.reg .b32 	%f<158>;
	.reg .b64 	%rd<57>;
	// demoted variable
	.shared .align 4 .b8 _ZZ20conv1_forward_kernelPKfPfE2sm[27040];
	ld.param.u64 	%rd3, [_Z20conv1_forward_kernelPKfPf_param_0];
	mov.u32 	%r7, %ctaid.x;
	mul.lo.s32 	%r8, %r7, 10;
	mov.u32 	%r9, %tid.y;
	mov.u32 	%r10, %tid.x;
	mov.u32 	%r12, %ctaid.z;
	shr.u32 	%r13, %r12, 2;
	mad.lo.s32 	%r14, %r13, 20, %r9;
	and.b32  	%r15, %r12, 3;
	mad.lo.s32 	%r16, %r15, 20, %r10;
	mad.lo.s32 	%r17, %r14, 86, %r16;
	mov.u32 	%r18, _ZZ20conv1_forward_kernelPKfPfE2sm;
	mad.lo.s32 	%r19, %r9, 104, %r18;
	shl.b32 	%r20, %r10, 2;
	add.s32 	%r21, %r19, %r20;
	cvt.u64.u32 	%rd4, %r17;
	cvta.to.global.u64 	%rd5, %rd3;
	mul.wide.s32 	%rd6, %r8, 7396;
	add.s64 	%rd7, %rd6, %rd4;
	shl.b64 	%rd8, %rd7, 2;
	add.s64 	%rd9, %rd5, %rd8;
	ld.global.f32 	%f33, [%rd9];
	st.shared.f32 	[%r21], %f33;
	or.b32  	%r22, %r8, 1;
	mul.wide.s32 	%rd10, %r22, 7396;
	add.s64 	%rd11, %rd10, %rd4;
	shl.b64 	%rd12, %rd11, 2;
	add.s64 	%rd13, %rd5, %rd12;
	ld.global.f32 	%f34, [%rd13];
	st.shared.f32 	[%r21+2704], %f34;
	add.s32 	%r23, %r8, 2;
	mul.wide.s32 	%rd14, %r23, 7396;
	add.s64 	%rd15, %rd14, %rd4;
	shl.b64 	%rd16, %rd15, 2;
	add.s64 	%rd17, %rd5, %rd16;
	ld.global.f32 	%f35, [%rd17];
	st.shared.f32 	[%r21+5408], %f35;
	add.s32 	%r24, %r8, 3;
	mul.wide.s32 	%rd18, %r24, 7396;
	add.s64 	%rd19, %rd18, %rd4;
	shl.b64 	%rd20, %rd19, 2;
	add.s64 	%rd21, %rd5, %rd20;
	ld.global.f32 	%f36, [%rd21];
	st.shared.f32 	[%r21+8112], %f36;
	add.s32 	%r25, %r8, 4;
	mul.wide.s32 	%rd22, %r25, 7396;
	add.s64 	%rd23, %rd22, %rd4;
	shl.b64 	%rd24, %rd23, 2;
	add.s64 	%rd25, %rd5, %rd24;
	ld.global.f32 	%f37, [%rd25];
	st.shared.f32 	[%r21+10816], %f37;
	add.s32 	%r26, %r8, 5;
	mul.wide.s32 	%rd26, %r26, 7396;
	add.s64 	%rd27, %rd26, %rd4;
	shl.b64 	%rd28, %rd27, 2;
	add.s64 	%rd29, %rd5, %rd28;
	ld.global.f32 	%f38, [%rd29];
	st.shared.f32 	[%r21+13520], %f38;
	add.s32 	%r27, %r8, 6;
	mul.wide.s32 	%rd30, %r27, 7396;
	add.s64 	%rd31, %rd30, %rd4;
	shl.b64 	%rd32, %rd31, 2;
	add.s64 	%rd33, %rd5, %rd32;
	ld.global.f32 	%f39, [%rd33];
	st.shared.f32 	[%r21+16224], %f39;
	add.s32 	%r28, %r8, 7;
	mul.wide.s32 	%rd34, %r28, 7396;
	add.s64 	%rd35, %rd34, %rd4;
	shl.b64 	%rd36, %rd35, 2;
	add.s64 	%rd37, %rd5, %rd36;
	ld.global.f32 	%f40, [%rd37];
	st.shared.f32 	[%r21+18928], %f40;
	add.s32 	%r29, %r8, 8;
	mul.wide.s32 	%rd38, %r29, 7396;
	add.s64 	%rd39, %rd38, %rd4;
	shl.b64 	%rd40, %rd39, 2;
	add.s64 	%rd41, %rd5, %rd40;
	ld.global.f32 	%f41, [%rd41];
	st.shared.f32 	[%r21+21632], %f41;
	add.s32 	%r30, %r8, 9;
	mul.wide.s32 	%rd42, %r30, 7396;
	add.s64 	%rd43, %rd42, %rd4;
	shl.b64 	%rd44, %rd43, 2;
	add.s64 	%rd45, %rd5, %rd44;
	ld.global.f32 	%f42, [%rd45];
	st.shared.f32 	[%r21+24336], %f42;
	mov.b32 	%r31, 1;
	{ 
	.reg .pred 	%p1; 
	.reg .pred 	%p2; 
	setp.ne.u32 	%p1, %r31, 0; 
	bar.red.and.pred 	%p2, 0, %p1; 
	selp.u32 	%r32, 1, 0, %p2; 
	}
	max.u32 	%r33, %r9, %r10;
	setp.gt.u32 	%p1, %r33, 19;
	@%p1 bra 	$L__BB0_3;
	ld.param.u64 	%rd56, [_Z20conv1_forward_kernelPKfPf_param_1];
	mov.u32 	%r35, %ctaid.x;
	mul.lo.s32 	%r53, %r35, 10;
	mov.u32 	%r36, %ctaid.y;
	mul.lo.s32 	%r37, %r36, 49;
	mov.u32 	%r38, %ctaid.z;
	shr.u32 	%r39, %r38, 2;
	mov.u32 	%r40, %tid.y;
	mad.lo.s32 	%r41, %r39, 20, %r40;
	and.b32  	%r42, %r38, 3;
	mov.u32 	%r43, %tid.x;
	mad.lo.s32 	%r44, %r42, 20, %r43;
	mad.lo.s32 	%r45, %r36, 6400, %r44;
	mad.lo.s32 	%r46, %r41, 80, %r45;
	mul.wide.u32 	%rd46, %r37, 4;
	mov.u64 	%rd47, c_w1;
	add.s64 	%rd48, %rd47, %rd46;
	ld.const.f32 	%f1, [%rd48+4];
	ld.const.f32 	%f2, [%rd48+8];
	ld.const.f32 	%f3, [%rd48+16];
	ld.const.f32 	%f4, [%rd48+28];
	ld.const.f32 	%f5, [%rd48+32];
	ld.const.f32 	%f6, [%rd48+36];
	ld.const.f32 	%f7, [%rd48+40];
	ld.const.f32 	%f8, [%rd48+44];
	ld.const.f32 	%f9, [%rd48+48];
	ld.const.f32 	%f10, [%rd48+52];
	ld.const.f32 	%f11, [%rd48+56];
	ld.const.f32 	%f12, [%rd48+60];
	ld.const.f32 	%f13, [%rd48+64];
	ld.const.f32 	%f14, [%rd48+68];
	ld.const.f32 	%f15, [%rd48+72];
	ld.const.f32 	%f16, [%rd48+92];
	ld.const.f32 	%f17, [%rd48+96];
	ld.const.f32 	%f18, [%rd48+100];
	ld.const.f32 	%f19, [%rd48+104];
	ld.const.f32 	%f20, [%rd48+108];
	ld.const.f32 	%f21, [%rd48+112];
	ld.const.f32 	%f22, [%rd48+116];
	ld.const.f32 	%f23, [%rd48+120];
	ld.const.f32 	%f24, [%rd48+124];
	ld.const.f32 	%f25, [%rd48+128];
	ld.const.f32 	%f26, [%rd48+132];
	ld.const.f32 	%f27, [%rd48+136];
	ld.const.f32 	%f28, [%rd48+140];
	ld.const.f32 	%f29, [%rd48+152];
	ld.const.f32 	%f30, [%rd48+156];
	ld.const.f32 	%f31, [%rd48+172];
	ld.const.f32 	%f32, [%rd48+188];
	mul.wide.u32 	%rd49, %r46, 4;
	cvta.to.global.u64 	%rd50, %rd56;
	add.s64 	%rd1, %rd50, %rd49;
	shl.b32 	%r47, %r43, 2;
	mad.lo.s32 	%r48, %r40, 104, %r47;
	mov.u32 	%r49, _ZZ20conv1_forward_kernelPKfPfE2sm;
	add.s32 	%r2, %r49, %r48;
	mov.b32 	%r54, 324;
$L__BB0_2:
	mul.wide.s32 	%rd51, %r53, 102400;
	add.s64 	%rd52, %rd1, %rd51;
	add.s32 	%r50, %r2, %r54;
	ld.shared.f32 	%f43, [%r50+-324];
	mov.u32 	%r51, %ctaid.y;
	mul.lo.s32 	%r52, %r51, 49;
	mul.wide.u32 	%rd53, %r52, 4;
	add.s64 	%rd55, %rd47, %rd53;
	ld.const.f32 	%f44, [%rd55];
	fma.rn.f32 	%f45, %f43, %f44, 0f00000000;
	ld.shared.f32 	%f46, [%r50+-320];
	fma.rn.f32 	%f47, %f46, %f1, %f45;
	ld.shared.f32 	%f48, [%r50+-316];
	fma.rn.f32 	%f49, %f48, %f2, %f47;
	ld.shared.f32 	%f50, [%r50+-312];
	ld.const.f32 	%f51, [%rd55+12];
	fma.rn.f32 	%f52, %f50, %f51, %f49;
	ld.shared.f32 	%f53, [%r50+-308];
	fma.rn.f32 	%f54, %f53, %f3, %f52;
	ld.shared.f32 	%f55, [%r50+-304];
	ld.const.f32 	%f56, [%rd55+20];
	fma.rn.f32 	%f57, %f55, %f56, %f54;
	ld.shared.f32 	%f58, [%r50+-300];
	ld.const.f32 	%f59, [%rd55+24];
	fma.rn.f32 	%f60, %f58, %f59, %f57;
	ld.shared.f32 	%f61, [%r50+-220];
	fma.rn.f32 	%f62, %f61, %f4, %f60;
	ld.shared.f32 	%f63, [%r50+-216];
	fma.rn.f32 	%f64, %f63, %f5, %f62;
	ld.shared.f32 	%f65, [%r50+-212];
	fma.rn.f32 	%f66, %f65, %f6, %f64;
	ld.shared.f32 	%f67, [%r50+-208];
	fma.rn.f32 	%f68, %f67, %f7, %f66;
	ld.shared.f32 	%f69, [%r50+-204];
	fma.rn.f32 	%f70, %f69, %f8, %f68;
	ld.shared.f32 	%f71, [%r50+-200];
	fma.rn.f32 	%f72, %f71, %f9, %f70;
	ld.shared.f32 	%f73, [%r50+-196];
	fma.rn.f32 	%f74, %f73, %f10, %f72;
	ld.shared.f32 	%f75, [%r50+-116];
	fma.rn.f32 	%f76, %f75, %f11, %f74;
	ld.shared.f32 	%f77, [%r50+-112];
	fma.rn.f32 	%f78, %f77, %f12, %f76;
	ld.shared.f32 	%f79, [%r50+-108];
	fma.rn.f32 	%f80, %f79, %f13, %f78;
	ld.shared.f32 	%f81, [%r50+-104];
	fma.rn.f32 	%f82, %f81, %f14, %f80;
	ld.shared.f32 	%f83, [%r50+-100];
	fma.rn.f32 	%f84, %f83, %f15, %f82;
	ld.shared.f32 	%f85, [%r50+-96];
	ld.const.f32 	%f86, [%rd55+76];
	fma.rn.f32 	%f87, %f85, %f86, %f84;
	ld.shared.f32 	%f88, [%r50+-92];
	ld.const.f32 	%f89, [%rd55+80];
	fma.rn.f32 	%f90, %f88, %f89, %f87;
	ld.shared.f32 	%f91, [%r50+-12];
	ld.const.f32 	%f92, [%rd55+84];
	fma.rn.f32 	%f93, %f91, %f92, %f90;
	ld.shared.f32 	%f94, [%r50+-8];
	ld.const.f32 	%f95, [%rd55+88];
	fma.rn.f32 	%f96, %f94, %f95, %f93;
	ld.shared.f32 	%f97, [%r50+-4];
	fma.rn.f32 	%f98, %f97, %f16, %f96;
	ld.shared.f32 	%f99, [%r50];
	fma.rn.f32 	%f100, %f99, %f17, %f98;
	ld.shared.f32 	%f101, [%r50+4];
	fma.rn.f32 	%f102, %f101, %f18, %f100;
	ld.shared.f32 	%f103, [%r50+8];
	fma.rn.f32 	%f104, %f103, %f19, %f102;
	ld.shared.f32 	%f105, [%r50+12];
	fma.rn.f32 	%f106, %f105, %f20, %f104;
	ld.shared.f32 	%f107, [%r50+92];
	fma.rn.f32 	%f108, %f107, %f21, %f106;
	ld.shared.f32 	%f109, [%r50+96];
	fma.rn.f32 	%f110, %f109, %f22, %f108;
	ld.shared.f32 	%f111, [%r50+100];
	fma.rn.f32 	%f112, %f111, %f23, %f110;
	ld.shared.f32 	%f113, [%r50+104];
	fma.rn.f32 	%f114, %f113, %f24, %f112;
	ld.shared.f32 	%f115, [%r50+108];
	fma.rn.f32 	%f116, %f115, %f25, %f114;
	ld.shared.f32 	%f117, [%r50+112];
	fma.rn.f32 	%f118, %f117, %f26, %f116;
	ld.shared.f32 	%f119, [%r50+116];
	fma.rn.f32 	%f120, %f119, %f27, %f118;
	ld.shared.f32 	%f121, [%r50+196];
	fma.rn.f32 	%f122, %f121, %f28, %f120;
	ld.shared.f32 	%f123, [%r50+200];
	ld.const.f32 	%f124, [%rd55+144];
	fma.rn.f32 	%f125, %f123, %f124, %f122;
	ld.shared.f32 	%f126, [%r50+204];
	ld.const.f32 	%f127, [%rd55+148];
	fma.rn.f32 	%f128, %f126, %f127, %f125;
	ld.shared.f32 	%f129, [%r50+208];
	fma.rn.f32 	%f130, %f129, %f29, %f128;
	ld.shared.f32 	%f131, [%r50+212];
	fma.rn.f32 	%f132, %f131, %f30, %f130;
	ld.shared.f32 	%f133, [%r50+216];
	ld.const.f32 	%f134, [%rd55+160];
	fma.rn.f32 	%f135, %f133, %f134, %f132;
	ld.shared.f32 	%f136, [%r50+220];
	ld.const.f32 	%f137, [%rd55+164];
	fma.rn.f32 	%f138, %f136, %f137, %f135;
	ld.shared.f32 	%f139, [%r50+300];
	ld.const.f32 	%f140, [%rd55+168];
	fma.rn.f32 	%f141, %f139, %f140, %f138;
	ld.shared.f32 	%f142, [%r50+304];
	fma.rn.f32 	%f143, %f142, %f31, %f141;
	ld.shared.f32 	%f144, [%r50+308];
	ld.const.f32 	%f145, [%rd55+176];
	fma.rn.f32 	%f146, %f144, %f145, %f143;
	ld.shared.f32 	%f147, [%r50+312];
	ld.const.f32 	%f148, [%rd55+180];
	fma.rn.f32 	%f149, %f147, %f148, %f146;
	ld.shared.f32 	%f150, [%r50+316];
	ld.const.f32 	%f151, [%rd55+184];
	fma.rn.f32 	%f152, %f150, %f151, %f149;
	ld.shared.f32 	%f153, [%r50+320];
	fma.rn.f32 	%f154, %f153, %f32, %f152;
	ld.shared.f32 	%f155, [%r50+324];
	ld.const.f32 	%f156, [%rd55+192];
	fma.rn.f32 	%f157, %f155, %f156, %f154;
	st.global.f32 	[%rd52], %f157;
	add.s32 	%r54, %r54, 2704;
	add.s32 	%r53, %r53, 1;
	setp.ne.s32 	%p2, %r54, 27364;
	@%p2 bra 	$L__BB0_2;
$L__BB0_3:
	ret;

}


// ===== COMPILED SASS (sm_100) =====

	.target	sm_100

	.elftype	@"ET_EXEC"


//--------------------- .note.nv.tkinfo           --------------------------
	.section	.note.nv.tkinfo,"",@"SHT_NOTE"
	.sectionflags	@"SHF_NOTE_NV_TKINFO"
	.tkinfo
        /*0018*/ 	.word	0x00000002
        /*0030*/ 	.string	""
        /*0030*/ 	.string	"ptxas"
        /*0030*/ 	.string	"Cuda compilation tools, release 13.0, V13.0.88"
        /*0030*/ 	.string	"Build cuda_13.0.r13.0/compiler.36424714_0"
        /*0030*/ 	.string	"-arch sm_100 -m 64 "



//--------------------- .note.nv.cuinfo           --------------------------
	.section	.note.nv.cuinfo,"",@"SHT_NOTE"
	.sectionflags	@"SHF_NOTE_NV_CUINFO"
        /*0018*/ 	.short	0x0002
        /*001a*/ 	.short	0x0064
        /*001c*/ 	.short	0x0082
	.zero		2


//--------------------- .nv.info                  --------------------------
	.section	.nv.info,"",@"SHT_CUDA_INFO"
	.align	4


	//----- nvinfo : EIATTR_REGCOUNT
	.align		4
        /*0000*/ 	.byte	0x04, 0x2f
        /*0002*/ 	.short	(.L_2 - .L_1)
	.align		4
.L_1:
        /*0004*/ 	.word	index@(_Z20conv1_forward_kernelPKfPf)
        /*0008*/ 	.word	0x00000020


	//----- nvinfo : EIATTR_FRAME_SIZE
	.align		4
.L_2:
        /*000c*/ 	.byte	0x04, 0x11
        /*000e*/ 	.short	(.L_4 - .L_3)
	.align		4
.L_3:
        /*0010*/ 	.word	index@(_Z20conv1_forward_kernelPKfPf)
        /*0014*/ 	.word	0x00000000


	//----- nvinfo : EIATTR_MIN_STACK_SIZE
	.align		4
.L_4:
        /*0018*/ 	.byte	0x04, 0x12
        /*001a*/ 	.short	(.L_6 - .L_5)
	.align		4
.L_5:
        /*001c*/ 	.word	index@(_Z20conv1_forward_kernelPKfPf)
        /*0020*/ 	.word	0x00000000
.L_6:


//--------------------- .nv.compat                --------------------------
	.section	.nv.compat,"",@"SHT_CUDA_COMPAT_INFO"
	.align	4
        /*0000*/ 	.byte	0x02, 0x09, 0x00, 0x00, 0x02, 0x02, 0x01, 0x00, 0x02, 0x05, 0x05, 0x00, 0x03, 0x07, 0x01, 0x01
        /*0010*/ 	.byte	0x02, 0x03, 0x00, 0x00, 0x02, 0x06, 0x01, 0x00, 0x04, 0x0b, 0x08, 0x00, 0x09, 0x00, 0x00, 0x00
        /*0020*/ 	.byte	0x00, 0x00, 0x00, 0x00


//--------------------- .nv.info._Z20conv1_forward_kernelPKfPf --------------------------
	.section	.nv.info._Z20conv1_forward_kernelPKfPf,"",@"SHT_CUDA_INFO"
	.sectionflags	@""
	.align	4


	//----- nvinfo : EIATTR_CUDA_API_VERSION
	.align		4
        /*0000*/ 	.byte	0x04, 0x37
        /*0002*/ 	.short	(.L_8 - .L_7)
.L_7:
        /*0004*/ 	.word	0x00000082


	//----- nvinfo : EIATTR_KPARAM_INFO
	.align		4
.L_8:
        /*0008*/ 	.byte	0x04, 0x17
        /*000a*/ 	.short	(.L_10 - .L_9)
.L_9:
        /*000c*/ 	.word	0x00000000
        /*0010*/ 	.short	0x0001
        /*0012*/ 	.short	0x0008
        /*0014*/ 	.byte	0x00, 0xf5, 0x21, 0x00


	//----- nvinfo : EIATTR_KPARAM_INFO
	.align		4
.L_10:
        /*0018*/ 	.byte	0x04, 0x17
        /*001a*/ 	.short	(.L_12 - .L_11)
.L_11:
        /*001c*/ 	.word	0x00000000
        /*0020*/ 	.short	0x0000
        /*0022*/ 	.short	0x0000
        /*0024*/ 	.byte	0x00, 0xf5, 0x21, 0x00


	//----- nvinfo : EIATTR_SPARSE_MMA_MASK
	.align		4
.L_12:
        /*0028*/ 	.byte	0x03, 0x50
        /*002a*/ 	.short	0x0000


	//----- nvinfo : EIATTR_MAXREG_COUNT
	.align		4
        /*002c*/ 	.byte	0x03, 0x1b
        /*002e*/ 	.short	0x00ff


	//----- nvinfo : EIATTR_NUM_BARRIERS
	.align		4
        /*0030*/ 	.byte	0x02, 0x4c
        /*0032*/ 	.byte	0x01
	.zero		1


	//----- nvinfo : EIATTR_MERCURY_ISA_VERSION
	.align		4
        /*0034*/ 	.byte	0x03, 0x5f
        /*0036*/ 	.short	0x0101


	//----- nvinfo : EIATTR_VRC_CTA_INIT_COUNT
	.align		4
        /*0038*/ 	.byte	0x02, 0x4a
	.zero		1
	.zero		1


	//----- nvinfo : EIATTR_EXIT_INSTR_OFFSETS
	.align		4
        /*003c*/ 	.byte	0x04, 0x1c
        /*003e*/ 	.short	(.L_14 - .L_13)


	//   ....[0]....
.L_13:
        /*0040*/ 	.word	0x000005c0


	//   ....[1]....
        /*0044*/ 	.word	0x00001030


	//----- nvinfo : EIATTR_CBANK_PARAM_SIZE
	.align		4
.L_14:
        /*0048*/ 	.byte	0x03, 0x19
        /*004a*/ 	.short	0x0010


	//----- nvinfo : EIATTR_PARAM_CBANK
	.align		4
        /*004c*/ 	.byte	0x04, 0x0a
        /*004e*/ 	.short	(.L_16 - .L_15)
	.align		4
.L_15:
        /*0050*/ 	.word	index@(.nv.constant0._Z20conv1_forward_kernelPKfPf)
        /*0054*/ 	.short	0x0380
        /*0056*/ 	.short	0x0010


	//----- nvinfo : EIATTR_SW_WAR
	.align		4
.L_16:
        /*0058*/ 	.byte	0x04, 0x36
        /*005a*/ 	.short	(.L_18 - .L_17)
.L_17:
        /*005c*/ 	.word	0x00000008
.L_18:


//--------------------- .nv.callgraph             --------------------------
	.section	.nv.callgraph,"",@"SHT_CUDA_CALLGRAPH"
	.align	4
	.sectionentsize	8
	.align		4
        /*0000*/ 	.word	0x00000000
	.align		4
        /*0004*/ 	.word	0xffffffff
	.align		4
        /*0008*/ 	.word	0x00000000
	.align		4
        /*000c*/ 	.word	0xfffffffe
	.align		4
        /*0010*/ 	.word	0x00000000
	.align		4
        /*0014*/ 	.word	0xfffffffd
	.align		4
        /*0018*/ 	.word	0x00000000
	.align		4
        /*001c*/ 	.word	0xfffffffc


//--------------------- .nv.constant3             --------------------------
	.section	.nv.constant3,"a",@progbits
	.align	4
.nv.constant3:
	.type		c_w1,@object
	.size		c_w1,(.L_0 - c_w1)
c_w1:
	.zero		784
.L_0:


//--------------------- .text._Z20conv1_forward_kernelPKfPf --------------------------
	.section	.text._Z20conv1_forward_kernelPKfPf,"ax",@progbits
	.align	128
        .global         _Z20conv1_forward_kernelPKfPf
        .type           _Z20conv1_forward_kernelPKfPf,@function
        .size           _Z20conv1_forward_kernelPKfPf,(.L_x_2 - _Z20conv1_forward_kernelPKfPf)
        .other          _Z20conv1_forward_kernelPKfPf,@"STO_CUDA_ENTRY STV_DEFAULT"
_Z20conv1_forward_kernelPKfPf:
.text._Z20conv1_forward_kernelPKfPf:
[----:B------:R-:W-:Y:S01]  /*0000*/  LDC R1, c[0x0][0x37c] ;  /* 0x0000df00ff017b82 */ /* 0x000fe20000000800 */
[----:B------:R-:W0:Y:S07]  /*0010*/  S2R R4, SR_CTAID.Z ;  /* 0x0000000000047919 */ /* 0x000e2e0000002700 */
[----:B------:R-:W1:Y:S01]  /*0020*/  S2UR UR4, SR_CTAID.X ;  /* 0x00000000000479c3 */ /* 0x000e620000002500 */
[----:B------:R-:W2:Y:S01]  /*0030*/  LDCU.64 UR10, c[0x0][0x380] ;  /* 0x00007000ff0a77ac */ /* 0x000ea20008000a00 */
[----:B------:R-:W-:Y:S01]  /*0040*/  HFMA2 R21, -RZ, RZ, 0, 0 ;  /* 0x00000000ff157431 */ /* 0x000fe200000001ff */
[----:B------:R-:W3:Y:S01]  /*0050*/  S2R R0, SR_TID.Y ;  /* 0x0000000000007919 */ /* 0x000ee20000002200 */
[----:B------:R-:W4:Y:S01]  /*0060*/  S2R R3, SR_TID.X ;  /* 0x0000000000037919 */ /* 0x000f220000002100 */
[----:B-1----:R-:W-:-:S04]  /*0070*/  UIMAD UR4, UR4, 0xa, URZ ;  /* 0x0000000a040478a4 */ /* 0x002fc8000f8e02ff */
[----:B------:R-:W-:Y:S02]  /*0080*/  UIADD3 UR5, UPT, UPT, UR4, 0x1, URZ ;  /* 0x0000000104057890 */ /* 0x000fe4000fffe0ff */
[----:B------:R-:W-:Y:S01]  /*0090*/  MOV R7, UR4 ;  /* 0x0000000400077c02 */ /* 0x000fe20008000f00 */
[----:B------:R-:W-:Y:S01]  /*00a0*/  UIADD3 UR6, UPT, UPT, UR4, 0x2, URZ ;  /* 0x0000000204067890 */ /* 0x000fe2000fffe0ff */
[----:B0-----:R-:W-:Y:S01]  /*00b0*/  SHF.R.U32.HI R5, RZ, 0x2, R4 ;  /* 0x00000002ff057819 */ /* 0x001fe20000011604 */
[----:B------:R-:W-:Y:S01]  /*00c0*/  UIADD3 UR7, UPT, UPT, UR4, 0x3, URZ ;  /* 0x0000000304077890 */ /* 0x000fe2000fffe0ff */
[----:B------:R-:W-:Y:S01]  /*00d0*/  LOP3.LUT R4, R4, 0x3, RZ, 0xc0, !PT ;  /* 0x0000000304047812 */ /* 0x000fe200078ec0ff */
[----:B------:R-:W-:Y:S01]  /*00e0*/  UIADD3 UR8, UPT, UPT, UR4, 0x8, URZ ;  /* 0x0000000804087890 */ /* 0x000fe2000fffe0ff */
[----:B------:R-:W-:Y:S01]  /*00f0*/  MOV R11, UR5 ;  /* 0x00000005000b7c02 */ /* 0x000fe20008000f00 */
[----:B---3--:R-:W-:Y:S01]  /*0100*/  IMAD R2, R5, 0x14, R0 ;  /* 0x0000001405027824 */ /* 0x008fe200078e0200 */
[----:B------:R-:W-:Y:S01]  /*0110*/  MOV R15, UR6 ;  /* 0x00000006000f7c02 */ /* 0x000fe20008000f00 */
[----:B----4-:R-:W-:Y:S01]  /*0120*/  IMAD R29, R4, 0x14, R3 ;  /* 0x00000014041d7824 */ /* 0x010fe200078e0203 */
[----:B------:R-:W-:Y:S01]  /*0130*/  UIADD3 UR6, UPT, UPT, UR4, 0x5, URZ ;  /* 0x0000000504067890 */ /* 0x000fe2000fffe0ff */
[----:B------:R-:W-:Y:S01]  /*0140*/  MOV R13, UR7 ;  /* 0x00000007000d7c02 */ /* 0x000fe20008000f00 */
[----:B------:R-:W-:Y:S01]  /*0150*/  UIADD3 UR5, UPT, UPT, UR4, 0x4, URZ ;  /* 0x0000000404057890 */ /* 0x000fe2000fffe0ff */
[----:B------:R-:W-:-:S03]  /*0160*/  IMAD R20, R2, 0x56, R29 ;  /* 0x0000005602147824 */ /* 0x000fc600078e021d */
[----:B------:R-:W-:Y:S01]  /*0170*/  MOV R19, UR6 ;  /* 0x0000000600137c02 */ /* 0x000fe20008000f00 */
[--C-:B------:R-:W-:Y:S01]  /*0180*/  IMAD.WIDE R6, R7, 0x1ce4, R20.reuse ;  /* 0x00001ce407067825 */ /* 0x100fe200078e0214 */
[----:B------:R-:W-:Y:S01]  /*0190*/  MOV R17, UR5 ;  /* 0x0000000500117c02 */ /* 0x000fe20008000f00 */
[----:B------:R-:W-:Y:S02]  /*01a0*/  UIADD3 UR5, UPT, UPT, UR4, 0x6, URZ ;  /* 0x0000000604057890 */ /* 0x000fe4000fffe0ff */
[--C-:B------:R-:W-:Y:S01]  /*01b0*/  IMAD.WIDE R10, R11, 0x1ce4, R20.reuse ;  /* 0x00001ce40b0a7825 */ /* 0x100fe200078e0214 */
[C---:B--2---:R-:W-:Y:S01]  /*01c0*/  LEA R4, P0, R6.reuse, UR10, 0x2 ;  /* 0x0000000a06047c11 */ /* 0x044fe2000f8010ff */
[----:B------:R-:W-:Y:S02]  /*01d0*/  UIADD3 UR6, UPT, UPT, UR4, 0x7, URZ ;  /* 0x0000000704067890 */ /* 0x000fe4000fffe0ff */
[----:B------:R-:W-:Y:S01]  /*01e0*/  IMAD.WIDE R14, R15, 0x1ce4, R20 ;  /* 0x00001ce40f0e7825 */ /* 0x000fe200078e0214 */
[----:B------:R-:W-:-:S02]  /*01f0*/  LEA.HI.X R5, R6, UR11, R7, 0x2, P0 ;  /* 0x0000000b06057c11 */ /* 0x000fc400080f1407 */
[----:B------:R-:W-:Y:S01]  /*0200*/  LEA R6, P0, R10, UR10, 0x2 ;  /* 0x0000000a0a067c11 */ /* 0x000fe2000f8010ff */
[----:B------:R-:W-:Y:S01]  /*0210*/  IMAD.WIDE R12, R13, 0x1ce4, R20 ;  /* 0x00001ce40d0c7825 */ /* 0x000fe200078e0214 */
[----:B------:R-:W-:Y:S02]  /*0220*/  LEA R8, P1, R14, UR10, 0x2 ;  /* 0x0000000a0e087c11 */ /* 0x000fe4000f8210ff */
[----:B------:R-:W-:Y:S01]  /*0230*/  LEA.HI.X R7, R10, UR11, R11, 0x2, P0 ;  /* 0x0000000b0a077c11 */ /* 0x000fe200080f140b */
[--C-:B------:R-:W-:Y:S01]  /*0240*/  IMAD.WIDE R18, R19, 0x1ce4, R20.reuse ;  /* 0x00001ce413127825 */ /* 0x100fe200078e0214 */
[----:B------:R-:W-:Y:S02]  /*0250*/  LEA R10, P0, R12, UR10, 0x2 ;  /* 0x0000000a0c0a7c11 */ /* 0x000fe4000f8010ff */
[----:B------:R-:W-:Y:S01]  /*0260*/  MOV R23, UR5 ;  /* 0x0000000500177c02 */ /* 0x000fe20008000f00 */
[----:B------:R-:W-:Y:S01]  /*0270*/  IMAD.WIDE R16, R17, 0x1ce4, R20 ;  /* 0x00001ce411107825 */ /* 0x000fe200078e0214 */
[----:B------:R-:W-:Y:S01]  /*0280*/  LEA.HI.X R9, R14, UR11, R15, 0x2, P1 ;  /* 0x0000000b0e097c11 */ /* 0x000fe200088f140f */
[----:B------:R-:W-:Y:S01]  /*0290*/  UIADD3 UR5, UPT, UPT, UR4, 0x9, URZ ;  /* 0x0000000904057890 */ /* 0x000fe2000fffe0ff */
[----:B------:R-:W-:Y:S01]  /*02a0*/  LEA.HI.X R11, R12, UR11, R13, 0x2, P0 ;  /* 0x0000000b0c0b7c11 */ /* 0x000fe200080f140d */
[----:B------:R-:W-:Y:S01]  /*02b0*/  IMAD.WIDE R22, R23, 0x1ce4, R20 ;  /* 0x00001ce417167825 */ /* 0x000fe200078e0214 */
[----:B------:R-:W-:-:S02]  /*02c0*/  LEA R14, P1, R18, UR10, 0x2 ;  /* 0x0000000a120e7c11 */ /* 0x000fc4000f8210ff */
[----:B------:R-:W-:Y:S02]  /*02d0*/  LEA R12, P0, R16, UR10, 0x2 ;  /* 0x0000000a100c7c11 */ /* 0x000fe4000f8010ff */
[----:B------:R-:W-:Y:S01]  /*02e0*/  MOV R25, UR6 ;  /* 0x0000000600197c02 */ /* 0x000fe20008000f00 */
[----:B------:R-:W0:Y:S01]  /*02f0*/  LDCU.64 UR6, c[0x0][0x358] ;  /* 0x00006b00ff0677ac */ /* 0x000e220008000a00 */
[----:B------:R-:W-:Y:S02]  /*0300*/  LEA.HI.X R15, R18, UR11, R19, 0x2, P1 ;  /* 0x0000000b120f7c11 */ /* 0x000fe400088f1413 */
[----:B------:R-:W-:Y:S01]  /*0310*/  LEA.HI.X R13, R16, UR11, R17, 0x2, P0 ;  /* 0x0000000b100d7c11 */ /* 0x000fe200080f1411 */
[----:B------:R-:W-:Y:S01]  /*0320*/  IMAD.WIDE R24, R25, 0x1ce4, R20 ;  /* 0x00001ce419187825 */ /* 0x000fe200078e0214 */
[----:B------:R-:W-:Y:S02]  /*0330*/  MOV R19, UR8 ;  /* 0x0000000800137c02 */ /* 0x000fe40008000f00 */
[----:B------:R-:W-:-:S02]  /*0340*/  MOV R17, UR5 ;  /* 0x0000000500117c02 */ /* 0x000fc40008000f00 */
[----:B------:R-:W-:Y:S01]  /*0350*/  LEA R16, P0, R22, UR10, 0x2 ;  /* 0x0000000a16107c11 */ /* 0x000fe2000f8010ff */
[----:B------:R-:W-:-:S04]  /*0360*/  IMAD.WIDE R18, R19, 0x1ce4, R20 ;  /* 0x00001ce413127825 */ /* 0x000fc800078e0214 */
[----:B------:R-:W-:Y:S01]  /*0370*/  IMAD.WIDE R20, R17, 0x1ce4, R20 ;  /* 0x00001ce411147825 */ /* 0x000fe200078e0214 */
[----:B------:R-:W-:Y:S02]  /*0380*/  LEA.HI.X R17, R22, UR11, R23, 0x2, P0 ;  /* 0x0000000b16117c11 */ /* 0x000fe400080f1417 */
[----:B------:R-:W-:Y:S01]  /*0390*/  LEA R22, P0, R24, UR10, 0x2 ;  /* 0x0000000a18167c11 */ /* 0x000fe2000f8010ff */
[----:B0-----:R0:W2:Y:S01]  /*03a0*/  LDG.E R4, desc[UR6][R4.64] ;  /* 0x0000000604047981 */ /* 0x0010a2000c1e1900 */
[----:B------:R-:W-:Y:S02]  /*03b0*/  LEA R26, P1, R20, UR10, 0x2 ;  /* 0x0000000a141a7c11 */ /* 0x000fe4000f8210ff */
[----:B------:R-:W-:Y:S01]  /*03c0*/  LEA.HI.X R23, R24, UR11, R25, 0x2, P0 ;  /* 0x0000000b18177c11 */ /* 0x000fe200080f1419 */
[----:B------:R-:W3:Y:S01]  /*03d0*/  LDG.E R6, desc[UR6][R6.64] ;  /* 0x0000000606067981 */ /* 0x000ee2000c1e1900 */
[----:B------:R-:W-:Y:S02]  /*03e0*/  LEA R24, P0, R18, UR10, 0x2 ;  /* 0x0000000a12187c11 */ /* 0x000fe4000f8010ff */
[----:B------:R-:W-:Y:S01]  /*03f0*/  LEA.HI.X R27, R20, UR11, R21, 0x2, P1 ;  /* 0x0000000b141b7c11 */ /* 0x000fe200088f1415 */
[----:B------:R1:W4:Y:S01]  /*0400*/  LDG.E R8, desc[UR6][R8.64] ;  /* 0x0000000608087981 */ /* 0x000322000c1e1900 */
[----:B------:R-:W-:-:S03]  /*0410*/  LEA.HI.X R25, R18, UR11, R19, 0x2, P0 ;  /* 0x0000000b12197c11 */ /* 0x000fc600080f1413 */
[----:B------:R-:W5:Y:S04]  /*0420*/  LDG.E R10, desc[UR6][R10.64] ;  /* 0x000000060a0a7981 */ /* 0x000f68000c1e1900 */
[----:B------:R-:W5:Y:S04]  /*0430*/  LDG.E R12, desc[UR6][R12.64] ;  /* 0x000000060c0c7981 */ /* 0x000f68000c1e1900 */
[----:B------:R-:W5:Y:S04]  /*0440*/  LDG.E R14, desc[UR6][R14.64] ;  /* 0x000000060e0e7981 */ /* 0x000f68000c1e1900 */
[----:B------:R-:W5:Y:S04]  /*0450*/  LDG.E R16, desc[UR6][R16.64] ;  /* 0x0000000610107981 */ /* 0x000f68000c1e1900 */
[----:B------:R-:W5:Y:S04]  /*0460*/  LDG.E R22, desc[UR6][R22.64] ;  /* 0x0000000616167981 */ /* 0x000f68000c1e1900 */
[----:B------:R-:W5:Y:S04]  /*0470*/  LDG.E R24, desc[UR6][R24.64] ;  /* 0x0000000618187981 */ /* 0x000f68000c1e1900 */
[----:B------:R-:W5:Y:S01]  /*0480*/  LDG.E R26, desc[UR6][R26.64] ;  /* 0x000000061a1a7981 */ /* 0x000f62000c1e1900 */
[----:B------:R-:W1:Y:S01]  /*0490*/  S2R R18, SR_CgaCtaId ;  /* 0x0000000000127919 */ /* 0x000e620000008800 */
[----:B0-----:R-:W-:-:S02]  /*04a0*/  MOV R5, 0x400 ;  /* 0x0000040000057802 */ /* 0x001fc40000000f00 */
[----:B-1----:R-:W-:Y:S02]  /*04b0*/  VIMNMX.U32 R9, PT, PT, R0, R3, !PT ;  /* 0x0000000300097248 */ /* 0x002fe40007fe0000 */
[----:B------:R-:W-:-:S05]  /*04c0*/  LEA R5, R18, R5, 0x18 ;  /* 0x0000000512057211 */ /* 0x000fca00078ec0ff */
[----:B------:R-:W-:-:S05]  /*04d0*/  IMAD R18, R0, 0x68, R5 ;  /* 0x0000006800127824 */ /* 0x000fca00078e0205 */
[----:B------:R-:W-:Y:S02]  /*04e0*/  LEA R7, R3, R18, 0x2 ;  /* 0x0000001203077211 */ /* 0x000fe400078e10ff */
[----:B------:R-:W-:-:S03]  /*04f0*/  ISETP.GT.U32.AND P0, PT, R9, 0x13, PT ;  /* 0x000000130900780c */ /* 0x000fc60003f04070 */
[----:B--2---:R0:W-:Y:S04]  /*0500*/  STS [R7], R4 ;  /* 0x0000000407007388 */ /* 0x0041e80000000800 */
[----:B---3--:R0:W-:Y:S04]  /*0510*/  STS [R7+0xa90], R6 ;  /* 0x000a900607007388 */ /* 0x0081e80000000800 */
[----:B----4-:R0:W-:Y:S04]  /*0520*/  STS [R7+0x1520], R8 ;  /* 0x0015200807007388 */ /* 0x0101e80000000800 */
[----:B-----5:R0:W-:Y:S04]  /*0530*/  STS [R7+0x1fb0], R10 ;  /* 0x001fb00a07007388 */ /* 0x0201e80000000800 */
[----:B------:R0:W-:Y:S04]  /*0540*/  STS [R7+0x2a40], R12 ;  /* 0x002a400c07007388 */ /* 0x0001e80000000800 */
[----:B------:R0:W-:Y:S04]  /*0550*/  STS [R7+0x34d0], R14 ;  /* 0x0034d00e07007388 */ /* 0x0001e80000000800 */
[----:B------:R0:W-:Y:S04]  /*0560*/  STS [R7+0x3f60], R16 ;  /* 0x003f601007007388 */ /* 0x0001e80000000800 */
[----:B------:R0:W-:Y:S04]  /*0570*/  STS [R7+0x49f0], R22 ;  /* 0x0049f01607007388 */ /* 0x0001e80000000800 */
[----:B------:R0:W-:Y:S04]  /*0580*/  STS [R7+0x5480], R24 ;  /* 0x0054801807007388 */ /* 0x0001e80000000800 */
[----:B------:R0:W-:Y:S01]  /*0590*/  STS [R7+0x5f10], R26 ;  /* 0x005f101a07007388 */ /* 0x0001e20000000800 */
[----:B------:R-:W-:Y:S06]  /*05a0*/  BAR.RED.AND.DEFER_BLOCKING 0x0, PT ;  /* 0x0000000000007b1d */ /* 0x000fec0003814400 */
[----:B------:R-:W-:Y:S01]  /*05b0*/  B2R.RESULT RZ ;  /* 0x0000000000ff731c */ /* 0x000fe200000e4000 */
[----:B------:R-:W-:Y:S05]  /*05c0*/  @P0 EXIT ;  /* 0x000000000000094d */ /* 0x000fea0003800000 */
[----:B0-----:R-:W0:Y:S01]  /*05d0*/  S2R R4, SR_CTAID.Y ;  /* 0x0000000000047919 */ /* 0x001e220000002600 */
[----:B------:R-:W1:Y:S01]  /*05e0*/  S2UR UR5, SR_CTAID.Y ;  /* 0x00000000000579c3 */ /* 0x000e620000002600 */
[----:B------:R-:W-:-:S07]  /*05f0*/  UMOV UR40, 0x144 ;  /* 0x0000014400287882 */ /* 0x000fce0000000000 */
[----:B------:R-:W2:Y:S01]  /*0600*/  LDC.64 R6, c[0x0][0x388] ;  /* 0x0000e200ff067b82 */ /* 0x000ea20000000a00 */
[----:B-1----:R-:W-:-:S04]  /*0610*/  UIMAD UR5, UR5, 0x31, URZ ;  /* 0x00000031050578a4 */ /* 0x002fc8000f8e02ff */
[----:B------:R-:W-:Y:S01]  /*0620*/  USHF.L.U32 UR5, UR5, 0x2, URZ ;  /* 0x0000000205057899 */ /* 0x000fe200080006ff */
[----:B0-----:R-:W-:Y:S02]  /*0630*/  IMAD R29, R4, 0x1900, R29 ;  /* 0x00001900041d7824 */ /* 0x001fe400078e021d */
[----:B------:R-:W-:Y:S02]  /*0640*/  IMAD R4, R0, 0x1a, R3 ;  /* 0x0000001a00047824 */ /* 0x000fe400078e0203 */
[----:B------:R-:W-:-:S03]  /*0650*/  IMAD R3, R2, 0x50, R29 ;  /* 0x0000005002037824 */ /* 0x000fc600078e021d */
[----:B------:R-:W-:Y:S01]  /*0660*/  LEA R4, R4, R5, 0x2 ;  /* 0x0000000504047211 */ /* 0x000fe200078e10ff */
[----:B--2---:R-:W-:-:S03]  /*0670*/  IMAD.WIDE.U32 R2, R3, 0x4, R6 ;  /* 0x0000000403027825 */ /* 0x004fc600078e0006 */
[----:B------:R-:W0:Y:S01]  /*0680*/  LDCU UR8, c[0x3][UR5+0x4] ;  /* 0x00c00080050877ac */ /* 0x000e220008000800 */
[----:B------:R-:W1:Y:S01]  /*0690*/  LDCU UR9, c[0x3][UR5+0x8] ;  /* 0x00c00100050977ac */ /* 0x000e620008000800 */
[----:B------:R-:W2:Y:S01]  /*06a0*/  LDCU UR10, c[0x3][UR5+0x10] ;  /* 0x00c00200050a77ac */ /* 0x000ea20008000800 */
[----:B------:R-:W3:Y:S01]  /*06b0*/  LDCU UR11, c[0x3][UR5+0x1c] ;  /* 0x00c00380050b77ac */ /* 0x000ee20008000800 */
[----:B------:R-:W4:Y:S01]  /*06c0*/  LDCU UR12, c[0x3][UR5+0x20] ;  /* 0x00c00400050c77ac */ /* 0x000f220008000800 */
[----:B------:R-:W0:Y:S01]  /*06d0*/  LDCU UR13, c[0x3][UR5+0x24] ;  /* 0x00c00480050d77ac */ /* 0x000e220008000800 */
        /* <DEDUP_REMOVED lines=43> */
[----:B-1234-:R-:W-:Y:S01]  /*0990*/  NOP ;  /* 0x0000000000007918 */ /* 0x01efe20000000000 */
.L_x_0:
[----:B------:R-:W0:Y:S04]  /*09a0*/  LDS R0, [R4+UR40+-0x144] ;  /* 0xfffebc2804007984 */ /* 0x000e280008000800 */
[----:B-1----:R-:W1:Y:S04]  /*09b0*/  LDS R7, [R4+UR40+-0x140] ;  /* 0xfffec02804077984 */ /* 0x002e680008000800 */
[----:B------:R-:W2:Y:S04]  /*09c0*/  LDS R8, [R4+UR40+-0x13c] ;  /* 0xfffec42804087984 */ /* 0x000ea80008000800 */
[----:B------:R-:W3:Y:S04]  /*09d0*/  LDS R9, [R4+UR40+-0x138] ;  /* 0xfffec82804097984 */ /* 0x000ee80008000800 */
[----:B------:R-:W4:Y:S04]  /*09e0*/  LDS R10, [R4+UR40+-0x134] ;  /* 0xfffecc28040a7984 */ /* 0x000f280008000800 */
[----:B------:R-:W5:Y:S04]  /*09f0*/  LDS R11, [R4+UR40+-0x130] ;  /* 0xfffed028040b7984 */ /* 0x000f680008000800 */
[----:B------:R-:W5:Y:S04]  /*0a00*/  LDS R12, [R4+UR40+-0x12c] ;  /* 0xfffed428040c7984 */ /* 0x000f680008000800 */
[----:B------:R-:W5:Y:S04]  /*0a10*/  LDS R13, [R4+UR40+-0xdc] ;  /* 0xffff2428040d7984 */ /* 0x000f680008000800 */
[----:B------:R-:W5:Y:S04]  /*0a20*/  LDS R14, [R4+UR40+-0xd8] ;  /* 0xffff2828040e7984 */ /* 0x000f680008000800 */
[----:B------:R-:W5:Y:S01]  /*0a30*/  LDS R5, [R4+UR40+-0xd4] ;  /* 0xffff2c2804057984 */ /* 0x000f620008000800 */
[----:B0-----:R-:W-:-:S03]  /*0a40*/  FFMA R6, R0, UR41, RZ ;  /* 0x0000002900067c23 */ /* 0x001fc600080000ff */
[----:B------:R-:W-:Y:S01]  /*0a50*/  LDS R16, [R4+UR40+0x130] ;  /* 0x0001302804107984 */ /* 0x000fe20008000800 */
[----:B-1----:R-:W-:-:S03]  /*0a60*/  FFMA R7, R7, UR8, R6 ;  /* 0x0000000807077c23 */ /* 0x002fc60008000006 */
[----:B------:R-:W0:Y:S01]  /*0a70*/  LDS R0, [R4+UR40+-0xd0] ;  /* 0xffff302804007984 */ /* 0x000e220008000800 */
[----:B--2---:R-:W-:-:S03]  /*0a80*/  FFMA R8, R8, UR9, R7 ;  /* 0x0000000908087c23 */ /* 0x004fc60008000007 */
[----:B------:R-:W1:Y:S01]  /*0a90*/  LDS R6, [R4+UR40+-0xcc] ;  /* 0xffff342804067984 */ /* 0x000e620008000800 */
[----:B---3--:R-:W-:-:S03]  /*0aa0*/  FFMA R9, R9, UR42, R8 ;  /* 0x0000002a09097c23 */ /* 0x008fc60008000008 */
[----:B------:R-:W2:Y:S01]  /*0ab0*/  LDS R7, [R4+UR40+-0xc8] ;  /* 0xffff382804077984 */ /* 0x000ea20008000800 */
[----:B----4-:R-:W-:-:S03]  /*0ac0*/  FFMA R10, R10, UR10, R9 ;  /* 0x0000000a0a0a7c23 */ /* 0x010fc60008000009 */
[----:B------:R-:W3:Y:S01]  /*0ad0*/  LDS R8, [R4+UR40+-0xc4] ;  /* 0xffff3c2804087984 */ /* 0x000ee20008000800 */
[----:B-----5:R-:W-:-:S03]  /*0ae0*/  FFMA R11, R11, UR43, R10 ;  /* 0x0000002b0b0b7c23 */ /* 0x020fc6000800000a */
[----:B------:R-:W4:Y:S01]  /*0af0*/  LDS R9, [R4+UR40+-0x74] ;  /* 0xffff8c2804097984 */ /* 0x000f220008000800 */
[----:B------:R-:W-:-:S03]  /*0b00*/  FFMA R12, R12, UR44, R11 ;  /* 0x0000002c0c0c7c23 */ /* 0x000fc6000800000b */
[----:B------:R-:W5:Y:S01]  /*0b10*/  LDS R10, [R4+UR40+-0x70] ;  /* 0xffff9028040a7984 */ /* 0x000f620008000800 */
[----:B------:R-:W-:-:S03]  /*0b20*/  FFMA R13, R13, UR11, R12 ;  /* 0x0000000b0d0d7c23 */ /* 0x000fc6000800000c */
[----:B------:R-:W5:Y:S01]  /*0b30*/  LDS R11, [R4+UR40+-0x6c] ;  /* 0xffff9428040b7984 */ /* 0x000f620008000800 */
[----:B------:R-:W-:-:S03]  /*0b40*/  FFMA R14, R14, UR12, R13 ;  /* 0x0000000c0e0e7c23 */ /* 0x000fc6000800000d */
[----:B------:R-:W5:Y:S01]  /*0b50*/  LDS R12, [R4+UR40+-0x68] ;  /* 0xffff9828040c7984 */ /* 0x000f620008000800 */
[----:B------:R-:W-:-:S03]  /*0b60*/  FFMA R15, R5, UR13, R14 ;  /* 0x0000000d050f7c23 */ /* 0x000fc6000800000e */
[----:B------:R-:W5:Y:S04]  /*0b70*/  LDS R13, [R4+UR40+-0x64] ;  /* 0xffff9c28040d7984 */ /* 0x000f680008000800 */
[----:B------:R-:W5:Y:S01]  /*0b80*/  LDS R5, [R4+UR40+-0x60] ;  /* 0xffffa02804057984 */ /* 0x000f620008000800 */
[----:B0-----:R-:W-:-:S03]  /*0b90*/  FFMA R15, R0, UR14, R15 ;  /* 0x0000000e000f7c23 */ /* 0x001fc6000800000f */
        /* <DEDUP_REMOVED lines=10> */
[----:B------:R-:W4:Y:S01]  /*0c40*/  LDS R9, [R4+UR40] ;  /* 0x0000002804097984 */ /* 0x000f220008000800 */
[----:B------:R-:W-:-:S03]  /*0c50*/  FFMA R15, R11, UR20, R14 ;  /* 0x000000140b0f7c23 */ /* 0x000fc6000800000e */
[----:B------:R-:W5:Y:S01]  /*0c60*/  LDS R10, [R4+UR40+0x4] ;  /* 0x00000428040a7984 */ /* 0x000f620008000800 */
[----:B------:R-:W-:-:S03]  /*0c70*/  FFMA R14, R12, UR21, R15 ;  /* 0x000000150c0e7c23 */ /* 0x000fc6000800000f */
[----:B------:R-:W5:Y:S01]  /*0c80*/  LDS R11, [R4+UR40+0x8] ;  /* 0x00000828040b7984 */ /* 0x000f620008000800 */
[----:B------:R-:W-:-:S03]  /*0c90*/  FFMA R14, R13, UR22, R14 ;  /* 0x000000160d0e7c23 */ /* 0x000fc6000800000e */
[----:B------:R-:W5:Y:S01]  /*0ca0*/  LDS R12, [R4+UR40+0xc] ;  /* 0x00000c28040c7984 */ /* 0x000f620008000800 */
[----:B------:R-:W-:-:S03]  /*0cb0*/  FFMA R15, R5, UR45, R14 ;  /* 0x0000002d050f7c23 */ /* 0x000fc6000800000e */
[----:B------:R-:W5:Y:S04]  /*0cc0*/  LDS R13, [R4+UR40+0x5c] ;  /* 0x00005c28040d7984 */ /* 0x000f680008000800 */
[----:B------:R-:W5:Y:S01]  /*0cd0*/  LDS R5, [R4+UR40+0x60] ;  /* 0x0000602804057984 */ /* 0x000f620008000800 */
[----:B0-----:R-:W-:-:S03]  /*0ce0*/  FFMA R15, R0, UR46, R15 ;  /* 0x0000002e000f7c23 */ /* 0x001fc6000800000f */
[----:B------:R-:W-:Y:S01]  /*0cf0*/  LDS R20, [R4+UR40+0x140] ;  /* 0x0001402804147984 */ /* 0x000fe20008000800 */
[----:B-1----:R-:W-:-:S03]  /*0d00*/  FFMA R14, R6, UR47, R15 ;  /* 0x0000002f060e7c23 */ /* 0x002fc6000800000f */
[----:B------:R-:W0:Y:S01]  /*0d10*/  LDS R0, [R4+UR40+0x64] ;  /* 0x0000642804007984 */ /* 0x000e220008000800 */
[----:B--2---:R-:W-:-:S03]  /*0d20*/  FFMA R15, R7, UR48, R14 ;  /* 0x00000030070f7c23 */ /* 0x004fc6000800000e */
[----:B------:R-:W1:Y:S01]  /*0d30*/  LDS R6, [R4+UR40+0x68] ;  /* 0x0000682804067984 */ /* 0x000e620008000800 */
[----:B---3--:R-:W-:-:S03]  /*0d40*/  FFMA R14, R8, UR23, R15 ;  /* 0x00000017080e7c23 */ /* 0x008fc6000800000f */
[----:B------:R-:W2:Y:S01]  /*0d50*/  LDS R7, [R4+UR40+0x6c] ;  /* 0x00006c2804077984 */ /* 0x000ea20008000800 */
[----:B----4-:R-:W-:-:S03]  /*0d60*/  FFMA R15, R9, UR24, R14 ;  /* 0x00000018090f7c23 */ /* 0x010fc6000800000e */
[----:B------:R-:W3:Y:S01]  /*0d70*/  LDS R8, [R4+UR40+0x70] ;  /* 0x0000702804087984 */ /* 0x000ee20008000800 */
[----:B-----5:R-:W-:-:S03]  /*0d80*/  FFMA R14, R10, UR25, R15 ;  /* 0x000000190a0e7c23 */ /* 0x020fc6000800000f */
[----:B------:R-:W4:Y:S01]  /*0d90*/  LDS R9, [R4+UR40+0x74] ;  /* 0x0000742804097984 */ /* 0x000f220008000800 */
        /* <DEDUP_REMOVED lines=17> */
[----:B------:R-:W-:Y:S01]  /*0eb0*/  MOV R7, UR4 ;  /* 0x0000000400077c02 */ /* 0x000fe20008000f00 */
[----:B------:R-:W-:Y:S01]  /*0ec0*/  UIADD3 UR4, UPT, UPT, UR4, 0x1, URZ ;  /* 0x0000000104047890 */ /* 0x000fe2000fffe0ff */
[----:B----4-:R-:W-:Y:S02]  /*0ed0*/  FFMA R9, R9, UR34, R8 ;  /* 0x0000002209097c23 */ /* 0x010fe40008000008 */
[----:B------:R-:W3:Y:S02]  /*0ee0*/  LDS R8, [R4+UR40+0x134] ;  /* 0x0001342804087984 */ /* 0x000ee40008000800 */
[----:B-----5:R-:W-:-:S04]  /*0ef0*/  FFMA R10, R10, UR35, R9 ;  /* 0x000000230a0a7c23 */ /* 0x020fc80008000009 */
[----:B------:R-:W-:Y:S02]  /*0f00*/  FFMA R11, R11, UR49, R10 ;  /* 0x000000310b0b7c23 */ /* 0x000fe4000800000a */
[----:B------:R-:W4:Y:S01]  /*0f10*/  LDS R10, [R4+UR40+0x13c] ;  /* 0x00013c28040a7984 */ /* 0x000f220008000800 */
[----:B------:R-:W-:Y:S01]  /*0f20*/  UIADD3 UR40, UPT, UPT, UR40, 0xa90, URZ ;  /* 0x00000a9028287890 */ /* 0x000fe2000fffe0ff */
[----:B------:R-:W-:-:S03]  /*0f30*/  FFMA R12, R12, UR50, R11 ;  /* 0x000000320c0c7c23 */ /* 0x000fc6000800000b */
[----:B------:R-:W-:Y:S01]  /*0f40*/  UISETP.NE.AND UP0, UPT, UR40, 0x6ae4, UPT ;  /* 0x00006ae42800788c */ /* 0x000fe2000bf05270 */
[----:B------:R-:W-:-:S04]  /*0f50*/  FFMA R12, R13, UR36, R12 ;  /* 0x000000240d0c7c23 */ /* 0x000fc8000800000c */
[----:B------:R-:W-:-:S04]  /*0f60*/  FFMA R5, R5, UR37, R12 ;  /* 0x0000002505057c23 */ /* 0x000fc8000800000c */
[----:B0-----:R-:W-:-:S04]  /*0f70*/  FFMA R5, R0, UR51, R5 ;  /* 0x0000003300057c23 */ /* 0x001fc80008000005 */
[----:B-1----:R-:W-:Y:S01]  /*0f80*/  FFMA R5, R6, UR52, R5 ;  /* 0x0000003406057c23 */ /* 0x002fe20008000005 */
[----:B------:R-:W-:-:S04]  /*0f90*/  IMAD.WIDE R6, R7, 0x19000, R2 ;  /* 0x0001900007067825 */ /* 0x000fc800078e0202 */
[----:B--2---:R-:W-:-:S04]  /*0fa0*/  FFMA R5, R14, UR53, R5 ;  /* 0x000000350e057c23 */ /* 0x004fc80008000005 */
[----:B------:R-:W-:-:S04]  /*0fb0*/  FFMA R5, R16, UR38, R5 ;  /* 0x0000002610057c23 */ /* 0x000fc80008000005 */
[----:B---3--:R-:W-:-:S04]  /*0fc0*/  FFMA R5, R8, UR54, R5 ;  /* 0x0000003608057c23 */ /* 0x008fc80008000005 */
[----:B------:R-:W-:-:S04]  /*0fd0*/  FFMA R5, R18, UR55, R5 ;  /* 0x0000003712057c23 */ /* 0x000fc80008000005 */
[----:B----4-:R-:W-:-:S04]  /*0fe0*/  FFMA R5, R10, UR56, R5 ;  /* 0x000000380a057c23 */ /* 0x010fc80008000005 */
[----:B------:R-:W-:-:S04]  /*0ff0*/  FFMA R5, R20, UR39, R5 ;  /* 0x0000002714057c23 */ /* 0x000fc80008000005 */
[----:B------:R-:W-:-:S05]  /*1000*/  FFMA R5, R22, UR5, R5 ;  /* 0x0000000516057c23 */ /* 0x000fca0008000005 */
[----:B------:R1:W-:Y:S01]  /*1010*/  STG.E desc[UR6][R6.64], R5 ;  /* 0x0000000506007986 */ /* 0x0003e2000c101906 */
[----:B------:R-:W-:Y:S05]  /*1020*/  BRA.U UP0, `(.L_x_0) ;  /* 0xfffffff9005c7547 */ /* 0x000fea000b83ffff */
[----:B------:R-:W-:Y:S05]  /*1030*/  EXIT ;  /* 0x000000000000794d */ /* 0x000fea0003800000 */
.L_x_1:
[----:B------:R-:W-:-:S00]  /*1040*/  BRA `(.L_x_1) ;  /* 0xfffffffc00fc7947 */ /* 0x000fc0000383ffff */
[----:B------:R-:W-:-:S00]  /*1050*/  NOP ;  /* 0x0000000000007918 */ /* 0x000fc00000000000 */
        /* <DEDUP_REMOVED lines=10> */
.L_x_2:


//--------------------- .nv.shared._Z20conv1_forward_kernelPKfPf --------------------------
	.section	.nv.shared._Z20conv1_forward_kernelPKfPf,"aw",@nobits
	.sectionflags	@""
	.align	4
.nv.shared._Z20conv1_forward_kernelPKfPf:
	.zero		28064


//--------------------- .nv.shared.reserved.0     --------------------------
	.section	.nv.shared.reserved.0,"aw",@nobits
	.weak		__nv_reservedSMEM_offset_0_alias
	.size		__nv_reservedSMEM_offset_0_alias, 0, 64
	.other		__nv_reservedSMEM_offset_0_alias,@"STO_CUDA_RESERVED_SHARED STV_DEFAULT"
__nv_reservedSMEM_offset_0_alias:
	.zero		0
	.zero		64


//--------------------- .nv.constant0._Z20conv1_forward_kernelPKfPf --------------------------
	.section	.nv.constant0._Z20conv1_forward_kernelPKfPf,"a",@progbits
	.sectionflags	@""
	.align	4
.nv.constant0._Z20conv1_forward_kernelPKfPf:
	.zero		912


//--------------------- SYMBOLS --------------------------

	.type		.nv.reservedSmem.offset0,@object
	.size		.nv.reservedSmem.offset0,0x4
	.type		.nv.reservedSmem.cap,@object
	.size		.nv.reservedSmem.cap,0x4
